	.headerflags	@"EF_CUDA_TEXMODE_UNIFIED EF_CUDA_64BIT_ADDRESS EF_CUDA_ACCELERATORS EF_CUDA_SM90 EF_CUDA_VIRTUAL_SM(EF_CUDA_SM90)"
	.elftype	@"ET_EXEC"


//--------------------- .nv.info                  --------------------------
	.section	.nv.info,"",@"SHT_CUDA_INFO"
	.align	4


	//----- nvinfo : EIATTR_REGCOUNT
	.align		4
        /*0000*/ 	.byte	0x04, 0x2f
        /*0002*/ 	.short	(.L_3 - .L_2)
	.align		4
.L_2:
        /*0004*/ 	.word	index@(triton_poi_fused_cat_17)
        /*0008*/ 	.word	0x00000024


	//----- nvinfo : EIATTR_MIN_STACK_SIZE
	.align		4
.L_3:
        /*000c*/ 	.byte	0x04, 0x12
        /*000e*/ 	.short	(.L_5 - .L_4)
	.align		4
.L_4:
        /*0010*/ 	.word	index@(triton_poi_fused_cat_17)
        /*0014*/ 	.word	0x00000000


	//----- nvinfo : EIATTR_FRAME_SIZE
	.align		4
.L_5:
        /*0018*/ 	.byte	0x04, 0x11
        /*001a*/ 	.short	(.L_7 - .L_6)
	.align		4
.L_6:
        /*001c*/ 	.word	index@(triton_poi_fused_cat_17)
        /*0020*/ 	.word	0x00000000


	//----- nvinfo : EIATTR_MIN_STACK_SIZE
	.align		4
.L_7:
        /*0024*/ 	.byte	0x04, 0x12
        /*0026*/ 	.short	(.L_9 - .L_8)
	.align		4
.L_8:
        /*0028*/ 	.word	index@(triton_poi_fused_cat_17)
        /*002c*/ 	.word	0x00000000
.L_9:


//--------------------- .nv.info.triton_poi_fused_cat_17 --------------------------
	.section	.nv.info.triton_poi_fused_cat_17,"",@"SHT_CUDA_INFO"
	.sectionflags	@""
	.align	4


	//----- nvinfo : EIATTR_CUDA_API_VERSION
	.align		4
        /*0000*/ 	.byte	0x04, 0x37
        /*0002*/ 	.short	(.L_11 - .L_10)
.L_10:
        /*0004*/ 	.word	0x0000007c


	//----- nvinfo : EIATTR_KPARAM_INFO
	.align		4
.L_11:
        /*0008*/ 	.byte	0x04, 0x17
        /*000a*/ 	.short	(.L_13 - .L_12)
.L_12:
        /*000c*/ 	.word	0x00000000
        /*0010*/ 	.short	0x000b
        /*0012*/ 	.short	0x0058
        /*0014*/ 	.byte	0x00, 0xf0, 0x11, 0x00


	//----- nvinfo : EIATTR_KPARAM_INFO
	.align		4
.L_13:
        /*0018*/ 	.byte	0x04, 0x17
        /*001a*/ 	.short	(.L_15 - .L_14)
.L_14:
        /*001c*/ 	.word	0x00000000
        /*0020*/ 	.short	0x000a
        /*0022*/ 	.short	0x0050
        /*0024*/ 	.byte	0x00, 0xf4, 0x21, 0x00


	//----- nvinfo : EIATTR_KPARAM_INFO
	.align		4
.L_15:
        /*0028*/ 	.byte	0x04, 0x17
        /*002a*/ 	.short	(.L_17 - .L_16)
.L_16:
        /*002c*/ 	.word	0x00000000
        /*0030*/ 	.short	0x0009
        /*0032*/ 	.short	0x0048
        /*0034*/ 	.byte	0x00, 0xf4, 0x21, 0x00


	//----- nvinfo : EIATTR_KPARAM_INFO
	.align		4
.L_17:
        /*0038*/ 	.byte	0x04, 0x17
        /*003a*/ 	.short	(.L_19 - .L_18)
.L_18:
        /*003c*/ 	.word	0x00000000
        /*0040*/ 	.short	0x0008
        /*0042*/ 	.short	0x0040
        /*0044*/ 	.byte	0x00, 0xf4, 0x21, 0x00


	//----- nvinfo : EIATTR_KPARAM_INFO
	.align		4
.L_19:
        /*0048*/ 	.byte	0x04, 0x17
        /*004a*/ 	.short	(.L_21 - .L_20)
.L_20:
        /*004c*/ 	.word	0x00000000
        /*0050*/ 	.short	0x0007
        /*0052*/ 	.short	0x0038
        /*0054*/ 	.byte	0x00, 0xf4, 0x21, 0x00


	//----- nvinfo : EIATTR_KPARAM_INFO
	.align		4
.L_21:
        /*0058*/ 	.byte	0x04, 0x17
        /*005a*/ 	.short	(.L_23 - .L_22)
.L_22:
        /*005c*/ 	.word	0x00000000
        /*0060*/ 	.short	0x0006
        /*0062*/ 	.short	0x0030
        /*0064*/ 	.byte	0x00, 0xf4, 0x21, 0x00


	//----- nvinfo : EIATTR_KPARAM_INFO
	.align		4
.L_23:
        /*0068*/ 	.byte	0x04, 0x17
        /*006a*/ 	.short	(.L_25 - .L_24)
.L_24:
        /*006c*/ 	.word	0x00000000
        /*0070*/ 	.short	0x0005
        /*0072*/ 	.short	0x0028
        /*0074*/ 	.byte	0x00, 0xf4, 0x21, 0x00


	//----- nvinfo : EIATTR_KPARAM_INFO
	.align		4
.L_25:
        /*0078*/ 	.byte	0x04, 0x17
        /*007a*/ 	.short	(.L_27 - .L_26)
.L_26:
        /*007c*/ 	.word	0x00000000
        /*0080*/ 	.short	0x0004
        /*0082*/ 	.short	0x0020
        /*0084*/ 	.byte	0x00, 0xf4, 0x21, 0x00


	//----- nvinfo : EIATTR_KPARAM_INFO
	.align		4
.L_27:
        /*0088*/ 	.byte	0x04, 0x17
        /*008a*/ 	.short	(.L_29 - .L_28)
.L_28:
        /*008c*/ 	.word	0x00000000
        /*0090*/ 	.short	0x0003
        /*0092*/ 	.short	0x0018
        /*0094*/ 	.byte	0x00, 0xf4, 0x21, 0x00


	//----- nvinfo : EIATTR_KPARAM_INFO
	.align		4
.L_29:
        /*0098*/ 	.byte	0x04, 0x17
        /*009a*/ 	.short	(.L_31 - .L_30)
.L_30:
        /*009c*/ 	.word	0x00000000
        /*00a0*/ 	.short	0x0002
        /*00a2*/ 	.short	0x0010
        /*00a4*/ 	.byte	0x00, 0xf4, 0x21, 0x00


	//----- nvinfo : EIATTR_KPARAM_INFO
	.align		4
.L_31:
        /*00a8*/ 	.byte	0x04, 0x17
        /*00aa*/ 	.short	(.L_33 - .L_32)
.L_32:
        /*00ac*/ 	.word	0x00000000
        /*00b0*/ 	.short	0x0001
        /*00b2*/ 	.short	0x0008
        /*00b4*/ 	.byte	0x00, 0xf4, 0x21, 0x00


	//----- nvinfo : EIATTR_KPARAM_INFO
	.align		4
.L_33:
        /*00b8*/ 	.byte	0x04, 0x17
        /*00ba*/ 	.short	(.L_35 - .L_34)
.L_34:
        /*00bc*/ 	.word	0x00000000
        /*00c0*/ 	.short	0x0000
        /*00c2*/ 	.short	0x0000
        /*00c4*/ 	.byte	0x00, 0xf4, 0x21, 0x00


	//----- nvinfo : EIATTR_SPARSE_MMA_MASK
	.align		4
.L_35:
        /*00c8*/ 	.byte	0x03, 0x50
        /*00ca*/ 	.short	0x0000


	//----- nvinfo : EIATTR_MAXREG_COUNT
	.align		4
        /*00cc*/ 	.byte	0x03, 0x1b
        /*00ce*/ 	.short	0x00ff


	//----- nvinfo : EIATTR_EXIT_INSTR_OFFSETS
	.align		4
        /*00d0*/ 	.byte	0x04, 0x1c
        /*00d2*/ 	.short	(.L_37 - .L_36)


	//   ....[0]....
.L_36:
        /*00d4*/ 	.word	0x00000a00


	//   ....[1]....
        /*00d8*/ 	.word	0x00000a20


	//----- nvinfo : EIATTR_REQNTID
	.align		4
.L_37:
        /*00dc*/ 	.byte	0x04, 0x10
        /*00de*/ 	.short	(.L_39 - .L_38)
.L_38:
        /*00e0*/ 	.word	0x00000020
        /*00e4*/ 	.word	0x00000001
        /*00e8*/ 	.word	0x00000001


	//----- nvinfo : EIATTR_CBANK_PARAM_SIZE
	.align		4
.L_39:
        /*00ec*/ 	.byte	0x03, 0x19
        /*00ee*/ 	.short	0x005c


	//----- nvinfo : EIATTR_PARAM_CBANK
	.align		4
        /*00f0*/ 	.byte	0x04, 0x0a
        /*00f2*/ 	.short	(.L_41 - .L_40)
	.align		4
.L_40:
        /*00f4*/ 	.word	index@(.nv.constant0.triton_poi_fused_cat_17)
        /*00f8*/ 	.short	0x0210
        /*00fa*/ 	.short	0x005c


	//----- nvinfo : EIATTR_SW_WAR
	.align		4
.L_41:
        /*00fc*/ 	.byte	0x04, 0x36
        /*00fe*/ 	.short	(.L_43 - .L_42)
.L_42:
        /*0100*/ 	.word	0x00000008
.L_43:


//--------------------- .nv.callgraph             --------------------------
	.section	.nv.callgraph,"",@"SHT_CUDA_CALLGRAPH"
	.align	4
	.sectionentsize	8
	.align		4
        /*0000*/ 	.word	0x00000000
	.align		4
        /*0004*/ 	.word	0xffffffff
	.align		4
        /*0008*/ 	.word	0x00000000
	.align		4
        /*000c*/ 	.word	0xfffffffe
	.align		4
        /*0010*/ 	.word	0x00000000
	.align		4
        /*0014*/ 	.word	0xfffffffd
	.align		4
        /*0018*/ 	.word	0x00000000
	.align		4
        /*001c*/ 	.word	0xfffffffc


//--------------------- .nv.constant4             --------------------------
	.section	.nv.constant4,"a",@progbits
	.align	8
	.align		8
.nv.constant4:
        /*0000*/ 	.dword	_$_str
	.align		8
        /*0008*/ 	.dword	_$_str_$_2


//--------------------- .text.triton_poi_fused_cat_17 --------------------------
	.section	.text.triton_poi_fused_cat_17,"ax",@progbits
	.align	128
        .global         triton_poi_fused_cat_17
        .type           triton_poi_fused_cat_17,@function
        .size           triton_poi_fused_cat_17,(.L_x_1 - triton_poi_fused_cat_17)
        .other          triton_poi_fused_cat_17,@"STO_CUDA_ENTRY STV_DEFAULT"
triton_poi_fused_cat_17:
.text.triton_poi_fused_cat_17:
[----:B------:R-:W0:Y:S01]  /*0000*/  LDC R1, c[0x0][0x28] ;  /* 0x00000a00ff017b82 */ /* 0x000e220000000800 */
[----:B------:R-:W1:Y:S07]  /*0010*/  S2R R0, SR_TID.X ;  /* 0x0000000000007919 */ /* 0x000e6e0000002100 */
[----:B------:R-:W2:Y:S01]  /*0020*/  LDC.64 R12, c[0x0][0x248] ;  /* 0x00009200ff0c7b82 */ /* 0x000ea20000000a00 */
[----:B------:R-:W-:Y:S01]  /*0030*/  ULDC.64 UR4, c[0x0][0x208] ;  /* 0x0000820000047ab9 */ /* 0x000fe20000000a00 */
[----:B------:R-:W3:Y:S01]  /*0040*/  S2R R3, SR_CTAID.X ;  /* 0x0000000000037919 */ /* 0x000ee20000002500 */
[----:B------:R-:W-:-:S05]  /*0050*/  CS2R R6, SRZ ;  /* 0x0000000000067805 */ /* 0x000fca000001ff00 */
[----:B------:R-:W4:Y:S08]  /*0060*/  LDC.64 R18, c[0x0][0x210] ;  /* 0x00008400ff127b82 */ /* 0x000f300000000a00 */
[----:B------:R-:W5:Y:S08]  /*0070*/  LDC.64 R20, c[0x0][0x218] ;  /* 0x00008600ff147b82 */ /* 0x000f700000000a00 */
[----:B------:R-:W2:Y:S01]  /*0080*/  LDC.64 R26, c[0x0][0x238] ;  /* 0x00008e00ff1a7b82 */ /* 0x000ea20000000a00 */
[----:B-1----:R-:W-:-:S07]  /*0090*/  IMAD.SHL.U32 R0, R0, 0x2, RZ ;  /* 0x0000000200007824 */ /* 0x002fce00078e00ff */
[----:B------:R-:W1:Y:S01]  /*00a0*/  LDC.64 R14, c[0x0][0x250] ;  /* 0x00009400ff0e7b82 */ /* 0x000e620000000a00 */
[----:B------:R-:W-:-:S07]  /*00b0*/  LOP3.LUT R0, R0, 0x3e, RZ, 0xc0, !PT ;  /* 0x0000003e00007812 */ /* 0x000fce00078ec0ff */
[----:B------:R-:W1:Y:S01]  /*00c0*/  LDC.64 R22, c[0x0][0x228] ;  /* 0x00008a00ff167b82 */ /* 0x000e620000000a00 */
[----:B---3--:R-:W-:-:S05]  /*00d0*/  IMAD R0, R3, 0x40, R0 ;  /* 0x0000004003007824 */ /* 0x008fca00078e0200 */
[----:B------:R-:W-:Y:S02]  /*00e0*/  SHF.R.S32.HI R9, RZ, 0x1f, R0 ;  /* 0x0000001fff097819 */ /* 0x000fe40000011400 */
[----:B------:R-:W3:Y:S01]  /*00f0*/  LDC.64 R2, c[0x0][0x220] ;  /* 0x00008800ff027b82 */ /* 0x000ee20000000a00 */
[----:B------:R-:W-:Y:S02]  /*0100*/  ISETP.GE.AND P0, PT, R0, 0x40, PT ;  /* 0x000000400000780c */ /* 0x000fe40003f06270 */
[----:B------:R-:W-:-:S04]  /*0110*/  LEA.HI R10, R9, R0, RZ, 0x2 ;  /* 0x00000000090a7211 */ /* 0x000fc800078f10ff */
[----:B------:R-:W-:Y:S01]  /*0120*/  SHF.R.S32.HI R8, RZ, 0x2, R10 ;  /* 0x00000002ff087819 */ /* 0x000fe2000001140a */
[----:B------:R-:W1:Y:S03]  /*0130*/  LDC.64 R24, c[0x0][0x230] ;  /* 0x00008c00ff187b82 */ /* 0x000e660000000a00 */
[----:B------:R-:W-:-:S04]  /*0140*/  LEA.HI R4, R8, R8, RZ, 0x2 ;  /* 0x0000000808047211 */ /* 0x000fc800078f10ff */
[----:B------:R-:W-:Y:S01]  /*0150*/  LOP3.LUT R5, R4, 0xfffffffc, RZ, 0xc0, !PT ;  /* 0xfffffffc04057812 */ /* 0x000fe200078ec0ff */
[----:B------:R-:W1:Y:S04]  /*0160*/  LDC.64 R32, c[0x0][0x258] ;  /* 0x00009600ff207b82 */ /* 0x000e680000000a00 */
[----:B------:R-:W-:Y:S01]  /*0170*/  IMAD.IADD R8, R8, 0x1, -R5 ;  /* 0x0000000108087824 */ /* 0x000fe200078e0a05 */
[----:B------:R-:W-:-:S03]  /*0180*/  CS2R R4, SRZ ;  /* 0x0000000000047805 */ /* 0x000fc6000001ff00 */
[C---:B---3--:R-:W-:Y:S01]  /*0190*/  IMAD.WIDE R2, R8.reuse, 0x4, R2 ;  /* 0x0000000408027825 */ /* 0x048fe200078e0202 */
[----:B------:R-:W-:-:S04]  /*01a0*/  ISETP.GE.AND P1, PT, R8, 0x2, PT ;  /* 0x000000020800780c */ /* 0x000fc80003f26270 */
[----:B------:R-:W-:Y:S02]  /*01b0*/  ISETP.LT.AND P3, PT, R0, 0x40, !P1 ;  /* 0x000000400000780c */ /* 0x000fe40004f61270 */
[----:B------:R-:W-:-:S11]  /*01c0*/  ISETP.GT.AND P2, PT, R8, 0x1, !P0 ;  /* 0x000000010800780c */ /* 0x000fd60004744270 */
[----:B------:R-:W3:Y:S04]  /*01d0*/  @P3 LDG.E.EL R4, desc[UR4][R2.64] ;  /* 0x0000000402043981 */ /* 0x000ee8000c2e1900 */
[----:B------:R1:W3:Y:S01]  /*01e0*/  @P3 LDG.E.EL R5, desc[UR4][R2.64] ;  /* 0x0000000402053981 */ /* 0x0002e2000c2e1900 */
[----:B--2---:R-:W-:-:S05]  /*01f0*/  IMAD.WIDE R12, R8, 0x4, R12 ;  /* 0x00000004080c7825 */ /* 0x004fca00078e020c */
[----:B------:R-:W2:Y:S04]  /*0200*/  @P2 LDG.E.EL R6, desc[UR4][R12.64+-0x8] ;  /* 0xfffff8040c062981 */ /* 0x000ea8000c2e1900 */
[----:B------:R4:W2:Y:S01]  /*0210*/  @P2 LDG.E.EL R7, desc[UR4][R12.64+-0x8] ;  /* 0xfffff8040c072981 */ /* 0x0008a2000c2e1900 */
[----:B------:R-:W-:Y:S01]  /*0220*/  LEA.HI R9, R9, R0, RZ, 0x4 ;  /* 0x0000000009097211 */ /* 0x000fe200078f20ff */
[----:B-----5:R-:W-:Y:S01]  /*0230*/  IMAD.WIDE R20, R8, 0x4, R20 ;  /* 0x0000000408147825 */ /* 0x020fe200078e0214 */
[----:B-1----:R-:W-:Y:S02]  /*0240*/  LOP3.LUT R3, R10, 0xfffffffc, RZ, 0xc0, !PT ;  /* 0xfffffffc0a037812 */ /* 0x002fe400078ec0ff */
[----:B------:R-:W-:Y:S02]  /*0250*/  LOP3.LUT R11, R9, 0xfffffff0, RZ, 0xc0, !PT ;  /* 0xfffffff0090b7812 */ /* 0x000fe400078ec0ff */
[----:B------:R-:W-:Y:S01]  /*0260*/  SHF.R.S32.HI R2, RZ, 0x4, R9 ;  /* 0x00000004ff027819 */ /* 0x000fe20000011409 */
[----:B------:R-:W-:-:S02]  /*0270*/  IMAD.IADD R3, R0, 0x1, -R3 ;  /* 0x0000000100037824 */ /* 0x000fc400078e0a03 */
[----:B------:R-:W-:Y:S02]  /*0280*/  IMAD.IADD R9, R0, 0x1, -R11 ;  /* 0x0000000100097824 */ /* 0x000fe400078e0a0b */
[----:B------:R-:W1:Y:S01]  /*0290*/  LDC.64 R10, c[0x0][0x240] ;  /* 0x00009000ff0a7b82 */ /* 0x000e620000000a00 */
[C---:B------:R-:W-:Y:S02]  /*02a0*/  IMAD R3, R2.reuse, 0x8, R3 ;  /* 0x0000000802037824 */ /* 0x040fe400078e0203 */
[----:B------:R-:W-:Y:S02]  /*02b0*/  IMAD R9, R2, 0x8, R9 ;  /* 0x0000000802097824 */ /* 0x000fe400078e0209 */
[----:B------:R-:W-:Y:S02]  /*02c0*/  IMAD R3, R8, 0x4, R3 ;  /* 0x0000000408037824 */ /* 0x000fe400078e0203 */
[----:B----4-:R-:W-:-:S04]  /*02d0*/  IMAD.WIDE R18, R9, 0x4, R18 ;  /* 0x0000000409127825 */ /* 0x010fc800078e0212 */
[----:B------:R-:W-:Y:S01]  /*02e0*/  VIADD R13, R3, 0xfffffff8 ;  /* 0xfffffff8030d7836 */ /* 0x000fe20000000000 */
[----:B------:R-:W-:Y:S01]  /*02f0*/  CS2R R2, SRZ ;  /* 0x0000000000027805 */ /* 0x000fe2000001ff00 */
[----:B------:R-:W-:Y:S02]  /*0300*/  IMAD.MOV.U32 R9, RZ, RZ, RZ ;  /* 0x000000ffff097224 */ /* 0x000fe400078e00ff */
[----:B------:R-:W-:Y:S01]  /*0310*/  IMAD.MOV.U32 R12, RZ, RZ, RZ ;  /* 0x000000ffff0c7224 */ /* 0x000fe200078e00ff */
[----:B------:R-:W-:Y:S01]  /*0320*/  CS2R R16, SRZ ;  /* 0x0000000000107805 */ /* 0x000fe2000001ff00 */
[----:B0-----:R-:W-:Y:S01]  /*0330*/  IMAD.WIDE R26, R13, 0x4, R26 ;  /* 0x000000040d1a7825 */ /* 0x001fe200078e021a */
[----:B------:R0:W4:Y:S04]  /*0340*/  @P3 LDG.E.64 R2, desc[UR4][R18.64] ;  /* 0x0000000412023981 */ /* 0x000128000c1e1b00 */
[----:B------:R-:W5:Y:S01]  /*0350*/  @P3 LDG.E.EL R9, desc[UR4][R20.64] ;  /* 0x0000000414093981 */ /* 0x000f62000c2e1900 */
[----:B-1----:R-:W-:Y:S01]  /*0360*/  IMAD.WIDE R28, R8, 0x4, R10 ;  /* 0x00000004081c7825 */ /* 0x002fe200078e020a */
[----:B------:R-:W-:-:S02]  /*0370*/  CS2R R10, SRZ ;  /* 0x00000000000a7805 */ /* 0x000fc4000001ff00 */
[----:B------:R1:W4:Y:S04]  /*0380*/  @P3 LDG.E.EL R12, desc[UR4][R20.64] ;  /* 0x00000004140c3981 */ /* 0x000328000c2e1900 */
[----:B------:R-:W4:Y:S04]  /*0390*/  @P2 LDG.E.EL R16, desc[UR4][R28.64+-0x8] ;  /* 0xfffff8041c102981 */ /* 0x000f28000c2e1900 */
[----:B------:R-:W4:Y:S01]  /*03a0*/  @P2 LDG.E.64 R10, desc[UR4][R26.64] ;  /* 0x000000041a0a2981 */ /* 0x000f22000c1e1b00 */
[----:B------:R-:W-:Y:S01]  /*03b0*/  IMAD.WIDE R30, R8, 0x4, R14 ;  /* 0x00000004081e7825 */ /* 0x000fe200078e020e */
[----:B0-----:R-:W-:-:S02]  /*03c0*/  CS2R R18, SRZ ;  /* 0x0000000000127805 */ /* 0x001fc4000001ff00 */
[----:B-1----:R-:W-:Y:S01]  /*03d0*/  CS2R R20, SRZ ;  /* 0x0000000000147805 */ /* 0x002fe2000001ff00 */
[----:B------:R-:W4:Y:S01]  /*03e0*/  @P2 LDG.E.EL R17, desc[UR4][R28.64+-0x8] ;  /* 0xfffff8041c112981 */ /* 0x000f22000c2e1900 */
[----:B------:R-:W-:Y:S01]  /*03f0*/  IMAD.WIDE R22, R8, 0x4, R22 ;  /* 0x0000000408167825 */ /* 0x000fe200078e0216 */
[----:B------:R-:W-:-:S03]  /*0400*/  CS2R R14, SRZ ;  /* 0x00000000000e7805 */ /* 0x000fc6000001ff00 */
[C---:B------:R-:W-:Y:S01]  /*0410*/  IMAD.WIDE R24, R8.reuse, 0x4, R24 ;  /* 0x0000000408187825 */ /* 0x040fe200078e0218 */
[----:B------:R-:W4:Y:S03]  /*0420*/  @P3 LDG.E.EL R18, desc[UR4][R22.64] ;  /* 0x0000000416123981 */ /* 0x000f26000c2e1900 */
[----:B------:R-:W-:Y:S01]  /*0430*/  IMAD.WIDE R32, R8, 0x4, R32 ;  /* 0x0000000408207825 */ /* 0x000fe200078e0220 */
[----:B------:R-:W4:Y:S03]  /*0440*/  @P3 LDG.E.EL R21, desc[UR4][R22.64] ;  /* 0x0000000416153981 */ /* 0x000f26000c2e1900 */
[----:B------:R-:W-:Y:S01]  /*0450*/  IMAD.MOV.U32 R13, RZ, RZ, RZ ;  /* 0x000000ffff0d7224 */ /* 0x000fe200078e00ff */
[----:B------:R-:W4:Y:S01]  /*0460*/  @P3 LDG.E.EL R20, desc[UR4][R24.64] ;  /* 0x0000000418143981 */ /* 0x000f22000c2e1900 */
[----:B------:R-:W-:-:S03]  /*0470*/  IMAD.MOV.U32 R8, RZ, RZ, RZ ;  /* 0x000000ffff087224 */ /* 0x000fc600078e00ff */
[----:B------:R0:W4:Y:S04]  /*0480*/  @P3 LDG.E.EL R19, desc[UR4][R24.64] ;  /* 0x0000000418133981 */ /* 0x000128000c2e1900 */
[----:B------:R-:W4:Y:S04]  /*0490*/  @P2 LDG.E.EL R13, desc[UR4][R30.64+-0x8] ;  /* 0xfffff8041e0d2981 */ /* 0x000f28000c2e1900 */
[----:B------:R-:W4:Y:S04]  /*04a0*/  @P2 LDG.E.EL R14, desc[UR4][R30.64+-0x8] ;  /* 0xfffff8041e0e2981 */ /* 0x000f28000c2e1900 */
[----:B------:R-:W4:Y:S04]  /*04b0*/  @P2 LDG.E.EL R15, desc[UR4][R32.64+-0x8] ;  /* 0xfffff804200f2981 */ /* 0x000f28000c2e1900 */
[----:B------:R-:W4:Y:S01]  /*04c0*/  @P2 LDG.E.EL R8, desc[UR4][R32.64+-0x8] ;  /* 0xfffff80420082981 */ /* 0x000f22000c2e1900 */
[----:B0-----:R-:W-:Y:S01]  /*04d0*/  IMAD.MOV.U32 R25, RZ, RZ, 0x3e800000 ;  /* 0x3e800000ff197424 */ /* 0x001fe200078e00ff */
[----:B---3--:R-:W-:-:S05]  /*04e0*/  SEL R4, R4, RZ, P3 ;  /* 0x000000ff04047207 */ /* 0x008fca0001800000 */
[----:B------:R-:W-:Y:S01]  /*04f0*/  FADD R4, R4, 9.9999997473787516356e-06 ;  /* 0x3727c5ac04047421 */ /* 0x000fe20000000000 */
[----:B------:R-:W-:-:S05]  /*0500*/  SEL R5, R5, RZ, P3 ;  /* 0x000000ff05057207 */ /* 0x000fca0001800000 */
[----:B------:R-:W0:Y:S01]  /*0510*/  MUFU.SQRT R4, R4 ;  /* 0x0000000400047308 */ /* 0x000e220000002000 */
[----:B------:R-:W-:Y:S01]  /*0520*/  FADD R5, R5, 9.9999997473787516356e-06 ;  /* 0x3727c5ac05057421 */ /* 0x000fe20000000000 */
[----:B--2---:R-:W-:-:S06]  /*0530*/  SEL R6, R6, RZ, P2 ;  /* 0x000000ff06067207 */ /* 0x004fcc0001000000 */
[----:B------:R-:W1:Y:S01]  /*0540*/  MUFU.SQRT R5, R5 ;  /* 0x0000000500057308 */ /* 0x000e620000002000 */
[----:B------:R-:W-:Y:S01]  /*0550*/  FADD R6, R6, 9.9999997473787516356e-06 ;  /* 0x3727c5ac06067421 */ /* 0x000fe20000000000 */
[C---:B0-----:R-:W-:Y:S02]  /*0560*/  FSETP.GT.AND P4, PT, R4.reuse, 8.50705917302346158658e+37, PT ;  /* 0x7e8000000400780b */ /* 0x041fe40003f84000 */
[----:B------:R-:W-:-:S04]  /*0570*/  FSETP.GEU.AND P5, PT, R4, 1.175494350822287508e-38, PT ;  /* 0x008000000400780b */ /* 0x000fc80003fae000 */
[----:B------:R-:W0:Y:S01]  /*0580*/  MUFU.SQRT R23, R6 ;  /* 0x0000000600177308 */ /* 0x000e220000002000 */
[----:B------:R-:W-:-:S05]  /*0590*/  SEL R7, R7, RZ, P2 ;  /* 0x000000ff07077207 */ /* 0x000fca0001000000 */
[----:B------:R-:W-:Y:S01]  /*05a0*/  FADD R22, R7, 9.9999997473787516356e-06 ;  /* 0x3727c5ac07167421 */ /* 0x000fe20000000000 */
[----:B------:R-:W-:Y:S02]  /*05b0*/  FSEL R7, R25, 1, P4 ;  /* 0x3f80000019077808 */ /* 0x000fe40002000000 */
[----:B-1----:R-:W-:Y:S01]  /*05c0*/  FSETP.GT.AND P6, PT, R5, 8.50705917302346158658e+37, PT ;  /* 0x7e8000000500780b */ /* 0x002fe20003fc4000 */
[----:B------:R-:W-:Y:S02]  /*05d0*/  @P4 FMUL R4, R4, 0.25 ;  /* 0x3e80000004044820 */ /* 0x000fe40000400000 */
[----:B------:R-:W1:Y:S01]  /*05e0*/  MUFU.SQRT R22, R22 ;  /* 0x0000001600167308 */ /* 0x000e620000002000 */
[----:B------:R-:W-:Y:S01]  /*05f0*/  @!P5 FMUL R7, R7, 16777216 ;  /* 0x4b8000000707d820 */ /* 0x000fe20000400000 */
[----:B------:R-:W-:Y:S01]  /*0600*/  @!P5 FMUL R4, R4, 16777216 ;  /* 0x4b8000000404d820 */ /* 0x000fe20000400000 */
[----:B------:R-:W-:Y:S02]  /*0610*/  FSETP.GEU.AND P5, PT, R5, 1.175494350822287508e-38, PT ;  /* 0x008000000500780b */ /* 0x000fe40003fae000 */
[----:B0-----:R-:W-:-:S02]  /*0620*/  FSETP.GT.AND P4, PT, R23, 8.50705917302346158658e+37, PT ;  /* 0x7e8000001700780b */ /* 0x001fc40003f84000 */
[----:B------:R-:W-:-:S03]  /*0630*/  FSEL R6, R25, 1, P6 ;  /* 0x3f80000019067808 */ /* 0x000fc60003000000 */
[----:B------:R-:W-:Y:S01]  /*0640*/  @P6 FMUL R5, R5, 0.25 ;  /* 0x3e80000005056820 */ /* 0x000fe20000400000 */
[----:B------:R-:W-:-:S05]  /*0650*/  FSETP.GEU.AND P6, PT, R23, 1.175494350822287508e-38, PT ;  /* 0x008000001700780b */ /* 0x000fca0003fce000 */
[----:B------:R-:W-:Y:S01]  /*0660*/  @!P5 FMUL R5, R5, 16777216 ;  /* 0x4b8000000505d820 */ /* 0x000fe20000400000 */
[----:B------:R-:W-:Y:S01]  /*0670*/  @!P5 FMUL R6, R6, 16777216 ;  /* 0x4b8000000606d820 */ /* 0x000fe20000400000 */
[C---:B-1----:R-:W-:Y:S01]  /*0680*/  FSETP.GT.AND P5, PT, R22.reuse, 8.50705917302346158658e+37, PT ;  /* 0x7e8000001600780b */ /* 0x042fe20003fa4000 */
[----:B------:R-:W-:Y:S01]  /*0690*/  @P4 FMUL R23, R23, 0.25 ;  /* 0x3e80000017174820 */ /* 0x000fe20000400000 */
[----:B------:R-:W-:Y:S02]  /*06a0*/  FSEL R24, R25, 1, P4 ;  /* 0x3f80000019187808 */ /* 0x000fe40002000000 */
[C---:B------:R-:W-:Y:S01]  /*06b0*/  FSETP.GEU.AND P4, PT, R22.reuse, 1.175494350822287508e-38, PT ;  /* 0x008000001600780b */ /* 0x040fe20003f8e000 */
[----:B------:R-:W0:Y:S08]  /*06c0*/  MUFU.RCP R4, R4 ;  /* 0x0000000400047308 */ /* 0x000e300000001000 */
[----:B------:R-:W-:Y:S01]  /*06d0*/  @P5 FMUL R22, R22, 0.25 ;  /* 0x3e80000016165820 */ /* 0x000fe20000400000 */
[----:B------:R-:W1:Y:S03]  /*06e0*/  MUFU.RCP R5, R5 ;  /* 0x0000000500057308 */ /* 0x000e660000001000 */
[----:B------:R-:W-:-:S06]  /*06f0*/  @!P4 FMUL R22, R22, 16777216 ;  /* 0x4b8000001616c820 */ /* 0x000fcc0000400000 */
[----:B------:R-:W2:Y:S01]  /*0700*/  MUFU.RCP R22, R22 ;  /* 0x0000001600167308 */ /* 0x000ea20000001000 */
[----:B0-----:R-:W-:Y:S01]  /*0710*/  FMUL R26, R4, R7 ;  /* 0x00000007041a7220 */ /* 0x001fe20000400000 */
[----:B------:R-:W-:Y:S01]  /*0720*/  FSEL R7, R25, 1, P5 ;  /* 0x3f80000019077808 */ /* 0x000fe20002800000 */
[----:B------:R-:W-:Y:S01]  /*0730*/  @!P6 FMUL R23, R23, 16777216 ;  /* 0x4b8000001717e820 */ /* 0x000fe20000400000 */
[----:B-----5:R-:W-:Y:S01]  /*0740*/  SEL R9, R9, RZ, P3 ;  /* 0x000000ff09097207 */ /* 0x020fe20001800000 */
[----:B-1----:R-:W-:Y:S01]  /*0750*/  FMUL R25, R5, R6 ;  /* 0x0000000605197220 */ /* 0x002fe20000400000 */
[----:B----4-:R-:W-:Y:S01]  /*0760*/  SEL R2, R2, RZ, P3 ;  /* 0x000000ff02027207 */ /* 0x010fe20001800000 */
[----:B------:R-:W-:Y:S01]  /*0770*/  @!P4 FMUL R7, R7, 16777216 ;  /* 0x4b8000000707c820 */ /* 0x000fe20000400000 */
[----:B------:R-:W-:Y:S02]  /*0780*/  SEL R4, R3, RZ, P3 ;  /* 0x000000ff03047207 */ /* 0x000fe40001800000 */
[----:B------:R-:W-:Y:S01]  /*0790*/  SEL R5, R12, RZ, P3 ;  /* 0x000000ff0c057207 */ /* 0x000fe20001800000 */
[----:B------:R-:W0:Y:S01]  /*07a0*/  MUFU.RCP R23, R23 ;  /* 0x0000001700177308 */ /* 0x000e220000001000 */
[----:B------:R-:W-:Y:S01]  /*07b0*/  FADD R3, R2, -R9 ;  /* 0x8000000902037221 */ /* 0x000fe20000000000 */
[----:B------:R-:W-:Y:S01]  /*07c0*/  SEL R10, R10, RZ, P2 ;  /* 0x000000ff0a0a7207 */ /* 0x000fe20001000000 */
[----:B--2---:R-:W-:Y:S01]  /*07d0*/  FMUL R22, R22, R7 ;  /* 0x0000000716167220 */ /* 0x004fe20000400000 */
[----:B------:R-:W-:Y:S01]  /*07e0*/  SEL R7, R16, RZ, P2 ;  /* 0x000000ff10077207 */ /* 0x000fe20001000000 */
[----:B------:R-:W-:Y:S01]  /*07f0*/  FADD R2, R4, -R5 ;  /* 0x8000000504027221 */ /* 0x000fe20000000000 */
[----:B------:R-:W-:-:S03]  /*0800*/  FMUL R6, R26, R3 ;  /* 0x000000031a067220 */ /* 0x000fc60000400000 */
[----:B------:R-:W-:Y:S01]  /*0810*/  FADD R4, R10, -R7 ;  /* 0x800000070a047221 */ /* 0x000fe20000000000 */
[----:B------:R-:W-:Y:S02]  /*0820*/  FMUL R7, R25, R2 ;  /* 0x0000000219077220 */ /* 0x000fe40000400000 */
[----:B------:R-:W1:Y:S01]  /*0830*/  LDC.64 R2, c[0x0][0x260] ;  /* 0x00009800ff027b82 */ /* 0x000e620000000a00 */
[----:B------:R-:W-:Y:S01]  /*0840*/  SEL R5, R11, RZ, P2 ;  /* 0x000000ff0b057207 */ /* 0x000fe20001000000 */
[----:B------:R-:W-:Y:S01]  /*0850*/  @!P6 FMUL R24, R24, 16777216 ;  /* 0x4b8000001818e820 */ /* 0x000fe20000400000 */
[----:B------:R-:W-:-:S03]  /*0860*/  SEL R12, R17, RZ, P2 ;  /* 0x000000ff110c7207 */ /* 0x000fc60001000000 */
[----:B0-----:R-:W-:Y:S02]  /*0870*/  FMUL R23, R23, R24 ;  /* 0x0000001817177220 */ /* 0x001fe40000400000 */
[----:B------:R-:W-:Y:S01]  /*0880*/  FADD R5, R5, -R12 ;  /* 0x8000000c05057221 */ /* 0x000fe20000000000 */
[----:B------:R-:W-:Y:S02]  /*0890*/  SEL R9, R18, RZ, P3 ;  /* 0x000000ff12097207 */ /* 0x000fe40001800000 */
[----:B------:R-:W-:Y:S02]  /*08a0*/  SEL R10, R21, RZ, P3 ;  /* 0x000000ff150a7207 */ /* 0x000fe40001800000 */
[----:B------:R-:W-:Y:S02]  /*08b0*/  SEL R20, R20, RZ, P3 ;  /* 0x000000ff14147207 */ /* 0x000fe40001800000 */
[----:B------:R-:W-:Y:S01]  /*08c0*/  SEL R19, R19, RZ, P3 ;  /* 0x000000ff13137207 */ /* 0x000fe20001800000 */
[----:B------:R-:W-:Y:S01]  /*08d0*/  FMUL R4, R23, R4 ;  /* 0x0000000417047220 */ /* 0x000fe20000400000 */
[----:B------:R-:W-:Y:S01]  /*08e0*/  SEL R13, R13, RZ, P2 ;  /* 0x000000ff0d0d7207 */ /* 0x000fe20001000000 */
[----:B------:R-:W-:Y:S01]  /*08f0*/  FMUL R5, R22, R5 ;  /* 0x0000000516057220 */ /* 0x000fe20000400000 */
[----:B------:R-:W-:-:S02]  /*0900*/  SEL R11, R14, RZ, P2 ;  /* 0x000000ff0e0b7207 */ /* 0x000fc40001000000 */
[----:B------:R-:W-:Y:S02]  /*0910*/  SEL R12, R15, RZ, P2 ;  /* 0x000000ff0f0c7207 */ /* 0x000fe40001000000 */
[----:B------:R-:W-:Y:S01]  /*0920*/  SEL R8, R8, RZ, P2 ;  /* 0x000000ff08087207 */ /* 0x000fe20001000000 */
[----:B------:R-:W-:Y:S01]  /*0930*/  FFMA R6, R9, R6, R20 ;  /* 0x0000000609067223 */ /* 0x000fe20000000014 */
[----:B------:R-:W-:Y:S01]  /*0940*/  FFMA R7, R10, R7, R19 ;  /* 0x000000070a077223 */ /* 0x000fe20000000013 */
[----:B------:R-:W-:Y:S02]  /*0950*/  FFMA R4, R13, R4, R12 ;  /* 0x000000040d047223 */ /* 0x000fe4000000000c */
[----:B------:R-:W-:Y:S01]  /*0960*/  FFMA R5, R11, R5, R8 ;  /* 0x000000050b057223 */ /* 0x000fe20000000008 */
[----:B------:R-:W-:Y:S02]  /*0970*/  FSETP.GEU.AND P4, PT, R6, RZ, PT ;  /* 0x000000ff0600720b */ /* 0x000fe40003f8e000 */
[----:B------:R-:W-:-:S02]  /*0980*/  FSETP.GEU.AND P5, PT, R7, RZ, PT ;  /* 0x000000ff0700720b */ /* 0x000fc40003fae000 */
[----:B------:R-:W-:Y:S02]  /*0990*/  FSETP.GEU.AND P3, PT, R4, RZ, PT ;  /* 0x000000ff0400720b */ /* 0x000fe40003f6e000 */
[----:B------:R-:W-:Y:S01]  /*09a0*/  FSETP.GEU.AND P2, PT, R5, RZ, PT ;  /* 0x000000ff0500720b */ /* 0x000fe20003f4e000 */
[----:B-1----:R-:W-:Y:S01]  /*09b0*/  IMAD.WIDE R2, R0, 0x4, R2 ;  /* 0x0000000400027825 */ /* 0x002fe200078e0202 */
[----:B------:R-:W-:Y:S02]  /*09c0*/  FSEL R6, R6, RZ, P4 ;  /* 0x000000ff06067208 */ /* 0x000fe40002000000 */
[----:B------:R-:W-:Y:S02]  /*09d0*/  FSEL R7, R7, RZ, P5 ;  /* 0x000000ff07077208 */ /* 0x000fe40002800000 */
[----:B------:R-:W-:Y:S02]  /*09e0*/  @P1 FSEL R6, R4, RZ, P3 ;  /* 0x000000ff04061208 */ /* 0x000fe40001800000 */
[----:B------:R-:W-:Y:S01]  /*09f0*/  @P1 FSEL R7, R5, RZ, P2 ;  /* 0x000000ff05071208 */ /* 0x000fe20001000000 */
[----:B------:R-:W-:Y:S06]  /*0a00*/  @P0 EXIT ;  /* 0x000000000000094d */ /* 0x000fec0003800000 */
[----:B------:R-:W-:Y:S01]  /*0a10*/  STG.E.64 desc[UR4][R2.64], R6 ;  /* 0x0000000602007986 */ /* 0x000fe2000c101b04 */
[----:B------:R-:W-:Y:S05]  /*0a20*/  EXIT ;  /* 0x000000000000794d */ /* 0x000fea0003800000 */
.L_x_0:
[----:B------:R-:W-:-:S00]  /*0a30*/  BRA `(.L_x_0) ;  /* 0xfffffffc00fc7947 */ /* 0x000fc0000383ffff */
[----:B------:R-:W-:-:S00]  /*0a40*/  NOP ;  /* 0x0000000000007918 */ /* 0x000fc00000000000 */
        /* <DEDUP_REMOVED lines=11> */
.L_x_1:


//--------------------- .nv.global.init           --------------------------
	.section	.nv.global.init,"aw",@progbits
.nv.global.init:
	.type		_$_str,@object
	.size		_$_str,(_$_str_$_2 - _$_str)
_$_str:
        /*0000*/ 	.byte	0x5f, 0x5f, 0x43, 0x55, 0x44, 0x41, 0x5f, 0x46, 0x54, 0x5a, 0x00
	.type		_$_str_$_2,@object
	.size		_$_str_$_2,(.L_1 - _$_str_$_2)
_$_str_$_2:
        /*000b*/ 	.byte	0x5f, 0x5f, 0x43, 0x55, 0x44, 0x41, 0x5f, 0x50, 0x52, 0x45, 0x43, 0x5f, 0x53, 0x51, 0x52, 0x54
        /*001b*/ 	.byte	0x00
.L_1:


//--------------------- .nv.constant0.triton_poi_fused_cat_17 --------------------------
	.section	.nv.constant0.triton_poi_fused_cat_17,"a",@progbits
	.sectionflags	@""
	.align	4
.nv.constant0.triton_poi_fused_cat_17:
	.zero		620
